//
// Generated by NVIDIA NVVM Compiler
//
// Compiler Build ID: CL-36424714
// Cuda compilation tools, release 13.0, V13.0.88
// Based on NVVM 20.0.0
//

.version 9.0
.target sm_100
.address_size 64

	// .globl	_Z17copy_const_kernelPfPKf
.global .align 4 .f32 k = 0f3E800000;

.visible .entry _Z17copy_const_kernelPfPKf(
	.param .u64 .ptr .align 1 _Z17copy_const_kernelPfPKf_param_0,
	.param .u64 .ptr .align 1 _Z17copy_const_kernelPfPKf_param_1
)
{
	.reg .pred 	%p<2>;
	.reg .b32 	%r<11>;
	.reg .b32 	%f<2>;
	.reg .b64 	%rd<9>;

	ld.param.u64 	%rd1, [_Z17copy_const_kernelPfPKf_param_0];
	ld.param.u64 	%rd2, [_Z17copy_const_kernelPfPKf_param_1];
	cvta.to.global.u64 	%rd3, %rd2;
	mov.u32 	%r2, %tid.x;
	mov.u32 	%r3, %ctaid.x;
	mov.u32 	%r4, %ntid.x;
	mov.u32 	%r5, %tid.y;
	mov.u32 	%r6, %ctaid.y;
	mov.u32 	%r7, %ntid.y;
	mad.lo.s32 	%r8, %r6, %r7, %r5;
	mov.u32 	%r9, %nctaid.x;
	mad.lo.s32 	%r10, %r8, %r9, %r3;
	mad.lo.s32 	%r1, %r10, %r4, %r2;
	mul.wide.s32 	%rd4, %r1, 4;
	add.s64 	%rd5, %rd3, %rd4;
	ld.global.f32 	%f1, [%rd5];
	setp.eq.f32 	%p1, %f1, 0f00000000;
	@%p1 bra 	$L__BB0_2;
	cvta.to.global.u64 	%rd6, %rd1;
	add.s64 	%rd8, %rd6, %rd4;
	st.global.f32 	[%rd8], %f1;
$L__BB0_2:
	ret;

}
	// .globl	_Z16update_2D_kernelPfS_
.visible .entry _Z16update_2D_kernelPfS_(
	.param .u64 .ptr .align 1 _Z16update_2D_kernelPfS__param_0,
	.param .u64 .ptr .align 1 _Z16update_2D_kernelPfS__param_1
)
{
	.reg .pred 	%p<5>;
	.reg .b32 	%r<19>;
	.reg .b32 	%f<12>;
	.reg .b64 	%rd<16>;

	ld.param.u64 	%rd1, [_Z16update_2D_kernelPfS__param_0];
	ld.param.u64 	%rd2, [_Z16update_2D_kernelPfS__param_1];
	cvta.to.global.u64 	%rd3, %rd1;
	cvta.to.global.u64 	%rd4, %rd2;
	mov.u32 	%r1, %tid.x;
	mov.u32 	%r2, %ctaid.x;
	mov.u32 	%r3, %ntid.x;
	mad.lo.s32 	%r4, %r2, %r3, %r1;
	mov.u32 	%r5, %tid.y;
	mov.u32 	%r6, %ctaid.y;
	mov.u32 	%r7, %ntid.y;
	mad.lo.s32 	%r8, %r6, %r7, %r5;
	mov.u32 	%r9, %nctaid.x;
	mul.lo.s32 	%r10, %r9, %r3;
	mul.lo.s32 	%r11, %r10, %r8;
	add.s32 	%r12, %r11, %r4;
	add.s32 	%r13, %r12, -1;
	setp.eq.s32 	%p1, %r4, 0;
	selp.b32 	%r14, %r11, %r13, %p1;
	setp.eq.s32 	%p2, %r4, 2;
	add.s32 	%r15, %r12, -3;
	add.s32 	%r16, %r12, 3;
	setp.eq.s32 	%p3, %r8, 0;
	selp.b32 	%r17, %r4, %r15, %p3;
	setp.eq.s32 	%p4, %r8, 2;
	selp.b32 	%r18, %r12, %r16, %p4;
	mul.wide.s32 	%rd5, %r12, 4;
	add.s64 	%rd6, %rd4, %rd5;
	ld.global.f32 	%f1, [%rd6];
	ld.global.f32 	%f2, [k];
	mul.wide.s32 	%rd7, %r17, 4;
	add.s64 	%rd8, %rd4, %rd7;
	ld.global.f32 	%f3, [%rd8];
	mul.wide.s32 	%rd9, %r18, 4;
	add.s64 	%rd10, %rd4, %rd9;
	ld.global.f32 	%f4, [%rd10];
	add.f32 	%f5, %f3, %f4;
	mul.wide.s32 	%rd11, %r14, 4;
	add.s64 	%rd12, %rd4, %rd11;
	ld.global.f32 	%f6, [%rd12];
	add.f32 	%f7, %f5, %f6;
	selp.b64 	%rd13, 0, 4, %p2;
	add.s64 	%rd14, %rd6, %rd13;
	ld.global.f32 	%f8, [%rd14];
	add.f32 	%f9, %f7, %f8;
	fma.rn.f32 	%f10, %f1, 0fC0800000, %f9;
	fma.rn.f32 	%f11, %f2, %f10, %f1;
	add.s64 	%rd15, %rd3, %rd5;
	st.global.f32 	[%rd15], %f11;
	ret;

}


// ===== COMPILED SASS (sm_100) =====

	.target	sm_100

	.elftype	@"ET_EXEC"


//--------------------- .note.nv.tkinfo           --------------------------
	.section	.note.nv.tkinfo,"",@"SHT_NOTE"
	.sectionflags	@"SHF_NOTE_NV_TKINFO"
	.tkinfo
        /*0018*/ 	.word	0x00000002
        /*0030*/ 	.string	""
        /*0030*/ 	.string	"ptxas"
        /*0030*/ 	.string	"Cuda compilation tools, release 13.0, V13.0.88"
        /*0030*/ 	.string	"Build cuda_13.0.r13.0/compiler.36424714_0"
        /*0030*/ 	.string	"-arch sm_100 -m 64 "



//--------------------- .note.nv.cuinfo           --------------------------
	.section	.note.nv.cuinfo,"",@"SHT_NOTE"
	.sectionflags	@"SHF_NOTE_NV_CUINFO"
        /*0018*/ 	.short	0x0002
        /*001a*/ 	.short	0x0064
        /*001c*/ 	.short	0x0082
	.zero		2


//--------------------- .nv.info                  --------------------------
	.section	.nv.info,"",@"SHT_CUDA_INFO"
	.align	4


	//----- nvinfo : EIATTR_REGCOUNT
	.align		4
        /*0000*/ 	.byte	0x04, 0x2f
        /*0002*/ 	.short	(.L_2 - .L_1)
	.align		4
.L_1:
        /*0004*/ 	.word	index@(_Z17copy_const_kernelPfPKf)
        /*0008*/ 	.word	0x0000000c


	//----- nvinfo : EIATTR_FRAME_SIZE
	.align		4
.L_2:
        /*000c*/ 	.byte	0x04, 0x11
        /*000e*/ 	.short	(.L_4 - .L_3)
	.align		4
.L_3:
        /*0010*/ 	.word	index@(_Z17copy_const_kernelPfPKf)
        /*0014*/ 	.word	0x00000000


	//----- nvinfo : EIATTR_REGCOUNT
	.align		4
.L_4:
        /*0018*/ 	.byte	0x04, 0x2f
        /*001a*/ 	.short	(.L_6 - .L_5)
	.align		4
.L_5:
        /*001c*/ 	.word	index@(_Z16update_2D_kernelPfS_)
        /*0020*/ 	.word	0x00000014


	//----- nvinfo : EIATTR_FRAME_SIZE
	.align		4
.L_6:
        /*0024*/ 	.byte	0x04, 0x11
        /*0026*/ 	.short	(.L_8 - .L_7)
	.align		4
.L_7:
        /*0028*/ 	.word	index@(_Z16update_2D_kernelPfS_)
        /*002c*/ 	.word	0x00000000


	//----- nvinfo : EIATTR_MIN_STACK_SIZE
	.align		4
.L_8:
        /*0030*/ 	.byte	0x04, 0x12
        /*0032*/ 	.short	(.L_10 - .L_9)
	.align		4
.L_9:
        /*0034*/ 	.word	index@(_Z16update_2D_kernelPfS_)
        /*0038*/ 	.word	0x00000000


	//----- nvinfo : EIATTR_MIN_STACK_SIZE
	.align		4
.L_10:
        /*003c*/ 	.byte	0x04, 0x12
        /*003e*/ 	.short	(.L_12 - .L_11)
	.align		4
.L_11:
        /*0040*/ 	.word	index@(_Z17copy_const_kernelPfPKf)
        /*0044*/ 	.word	0x00000000
.L_12:


//--------------------- .nv.compat                --------------------------
	.section	.nv.compat,"",@"SHT_CUDA_COMPAT_INFO"
	.align	4
        /*0000*/ 	.byte	0x02, 0x09, 0x00, 0x00, 0x02, 0x02, 0x01, 0x00, 0x02, 0x05, 0x05, 0x00, 0x03, 0x07, 0x01, 0x01
        /*0010*/ 	.byte	0x02, 0x03, 0x00, 0x00, 0x02, 0x06, 0x01, 0x00, 0x04, 0x0b, 0x08, 0x00, 0x09, 0x00, 0x00, 0x00
        /*0020*/ 	.byte	0x00, 0x00, 0x00, 0x00


//--------------------- .nv.info._Z16update_2D_kernelPfS_ --------------------------
	.section	.nv.info._Z16update_2D_kernelPfS_,"",@"SHT_CUDA_INFO"
	.sectionflags	@""
	.align	4


	//----- nvinfo : EIATTR_CUDA_API_VERSION
	.align		4
        /*0000*/ 	.byte	0x04, 0x37
        /*0002*/ 	.short	(.L_14 - .L_13)
.L_13:
        /*0004*/ 	.word	0x00000082


	//----- nvinfo : EIATTR_KPARAM_INFO
	.align		4
.L_14:
        /*0008*/ 	.byte	0x04, 0x17
        /*000a*/ 	.short	(.L_16 - .L_15)
.L_15:
        /*000c*/ 	.word	0x00000000
        /*0010*/ 	.short	0x0001
        /*0012*/ 	.short	0x0008
        /*0014*/ 	.byte	0x00, 0xf5, 0x21, 0x00


	//----- nvinfo : EIATTR_KPARAM_INFO
	.align		4
.L_16:
        /*0018*/ 	.byte	0x04, 0x17
        /*001a*/ 	.short	(.L_18 - .L_17)
.L_17:
        /*001c*/ 	.word	0x00000000
        /*0020*/ 	.short	0x0000
        /*0022*/ 	.short	0x0000
        /*0024*/ 	.byte	0x00, 0xf5, 0x21, 0x00


	//----- nvinfo : EIATTR_SPARSE_MMA_MASK
	.align		4
.L_18:
        /*0028*/ 	.byte	0x03, 0x50
        /*002a*/ 	.short	0x0000


	//----- nvinfo : EIATTR_MAXREG_COUNT
	.align		4
        /*002c*/ 	.byte	0x03, 0x1b
        /*002e*/ 	.short	0x00ff


	//----- nvinfo : EIATTR_MERCURY_ISA_VERSION
	.align		4
        /*0030*/ 	.byte	0x03, 0x5f
        /*0032*/ 	.short	0x0101


	//----- nvinfo : EIATTR_VRC_CTA_INIT_COUNT
	.align		4
        /*0034*/ 	.byte	0x02, 0x4a
	.zero		1
	.zero		1


	//----- nvinfo : EIATTR_EXIT_INSTR_OFFSETS
	.align		4
        /*0038*/ 	.byte	0x04, 0x1c
        /*003a*/ 	.short	(.L_20 - .L_19)


	//   ....[0]....
.L_19:
        /*003c*/ 	.word	0x000002d0


	//----- nvinfo : EIATTR_CBANK_PARAM_SIZE
	.align		4
.L_20:
        /*0040*/ 	.byte	0x03, 0x19
        /*0042*/ 	.short	0x0010


	//----- nvinfo : EIATTR_PARAM_CBANK
	.align		4
        /*0044*/ 	.byte	0x04, 0x0a
        /*0046*/ 	.short	(.L_22 - .L_21)
	.align		4
.L_21:
        /*0048*/ 	.word	index@(.nv.constant0._Z16update_2D_kernelPfS_)
        /*004c*/ 	.short	0x0380
        /*004e*/ 	.short	0x0010


	//----- nvinfo : EIATTR_SW_WAR
	.align		4
.L_22:
        /*0050*/ 	.byte	0x04, 0x36
        /*0052*/ 	.short	(.L_24 - .L_23)
.L_23:
        /*0054*/ 	.word	0x00000008
.L_24:


//--------------------- .nv.info._Z17copy_const_kernelPfPKf --------------------------
	.section	.nv.info._Z17copy_const_kernelPfPKf,"",@"SHT_CUDA_INFO"
	.sectionflags	@""
	.align	4


	//----- nvinfo : EIATTR_CUDA_API_VERSION
	.align		4
        /*0000*/ 	.byte	0x04, 0x37
        /*0002*/ 	.short	(.L_26 - .L_25)
.L_25:
        /*0004*/ 	.word	0x00000082


	//----- nvinfo : EIATTR_KPARAM_INFO
	.align		4
.L_26:
        /*0008*/ 	.byte	0x04, 0x17
        /*000a*/ 	.short	(.L_28 - .L_27)
.L_27:
        /*000c*/ 	.word	0x00000000
        /*0010*/ 	.short	0x0001
        /*0012*/ 	.short	0x0008
        /*0014*/ 	.byte	0x00, 0xf5, 0x21, 0x00


	//----- nvinfo : EIATTR_KPARAM_INFO
	.align		4
.L_28:
        /*0018*/ 	.byte	0x04, 0x17
        /*001a*/ 	.short	(.L_30 - .L_29)
.L_29:
        /*001c*/ 	.word	0x00000000
        /*0020*/ 	.short	0x0000
        /*0022*/ 	.short	0x0000
        /*0024*/ 	.byte	0x00, 0xf5, 0x21, 0x00


	//----- nvinfo : EIATTR_SPARSE_MMA_MASK
	.align		4
.L_30:
        /*0028*/ 	.byte	0x03, 0x50
        /*002a*/ 	.short	0x0000


	//----- nvinfo : EIATTR_MAXREG_COUNT
	.align		4
        /*002c*/ 	.byte	0x03, 0x1b
        /*002e*/ 	.short	0x00ff


	//----- nvinfo : EIATTR_MERCURY_ISA_VERSION
	.align		4
        /*0030*/ 	.byte	0x03, 0x5f
        /*0032*/ 	.short	0x0101


	//----- nvinfo : EIATTR_VRC_CTA_INIT_COUNT
	.align		4
        /*0034*/ 	.byte	0x02, 0x4a
	.zero		1
	.zero		1


	//----- nvinfo : EIATTR_EXIT_INSTR_OFFSETS
	.align		4
        /*0038*/ 	.byte	0x04, 0x1c
        /*003a*/ 	.short	(.L_32 - .L_31)


	//   ....[0]....
.L_31:
        /*003c*/ 	.word	0x00000100


	//   ....[1]....
        /*0040*/ 	.word	0x00000140


	//----- nvinfo : EIATTR_CBANK_PARAM_SIZE
	.align		4
.L_32:
        /*0044*/ 	.byte	0x03, 0x19
        /*0046*/ 	.short	0x0010


	//----- nvinfo : EIATTR_PARAM_CBANK
	.align		4
        /*0048*/ 	.byte	0x04, 0x0a
        /*004a*/ 	.short	(.L_34 - .L_33)
	.align		4
.L_33:
        /*004c*/ 	.word	index@(.nv.constant0._Z17copy_const_kernelPfPKf)
        /*0050*/ 	.short	0x0380
        /*0052*/ 	.short	0x0010


	//----- nvinfo : EIATTR_SW_WAR
	.align		4
.L_34:
        /*0054*/ 	.byte	0x04, 0x36
        /*0056*/ 	.short	(.L_36 - .L_35)
.L_35:
        /*0058*/ 	.word	0x00000008
.L_36:


//--------------------- .nv.callgraph             --------------------------
	.section	.nv.callgraph,"",@"SHT_CUDA_CALLGRAPH"
	.align	4
	.sectionentsize	8
	.align		4
        /*0000*/ 	.word	0x00000000
	.align		4
        /*0004*/ 	.word	0xffffffff
	.align		4
        /*0008*/ 	.word	0x00000000
	.align		4
        /*000c*/ 	.word	0xfffffffe
	.align		4
        /*0010*/ 	.word	0x00000000
	.align		4
        /*0014*/ 	.word	0xfffffffd
	.align		4
        /*0018*/ 	.word	0x00000000
	.align		4
        /*001c*/ 	.word	0xfffffffc


//--------------------- .nv.constant4             --------------------------
	.section	.nv.constant4,"a",@progbits
	.align	8
	.align		8
.nv.constant4:
        /*0000*/ 	.dword	k


//--------------------- .text._Z16update_2D_kernelPfS_ --------------------------
	.section	.text._Z16update_2D_kernelPfS_,"ax",@progbits
	.align	128
        .global         _Z16update_2D_kernelPfS_
        .type           _Z16update_2D_kernelPfS_,@function
        .size           _Z16update_2D_kernelPfS_,(.L_x_2 - _Z16update_2D_kernelPfS_)
        .other          _Z16update_2D_kernelPfS_,@"STO_CUDA_ENTRY STV_DEFAULT"
_Z16update_2D_kernelPfS_:
.text._Z16update_2D_kernelPfS_:
[----:B------:R-:W-:Y:S01]  /*0000*/  LDC R1, c[0x0][0x37c] ;  /* 0x0000df00ff017b82 */ /* 0x000fe20000000800 */
[----:B------:R-:W0:Y:S07]  /*0010*/  S2R R2, SR_TID.Y ;  /* 0x0000000000027919 */ /* 0x000e2e0000002200 */
[----:B------:R-:W1:Y:S01]  /*0020*/  LDC R0, c[0x0][0x360] ;  /* 0x0000d800ff007b82 */ /* 0x000e620000000800 */
[----:B------:R-:W2:Y:S07]  /*0030*/  S2R R9, SR_TID.X ;  /* 0x0000000000097919 */ /* 0x000eae0000002100 */
[----:B------:R-:W0:Y:S08]  /*0040*/  S2UR UR5, SR_CTAID.Y ;  /* 0x00000000000579c3 */ /* 0x000e300000002600 */
[----:B------:R-:W0:Y:S01]  /*0050*/  LDC R3, c[0x0][0x364] ;  /* 0x0000d900ff037b82 */ /* 0x000e220000000800 */
[----:B------:R-:W1:Y:S07]  /*0060*/  LDCU UR6, c[0x0][0x370] ;  /* 0x00006e00ff0677ac */ /* 0x000e6e0008000800 */
[----:B------:R-:W2:Y:S08]  /*0070*/  S2UR UR4, SR_CTAID.X ;  /* 0x00000000000479c3 */ /* 0x000eb00000002500 */
[----:B------:R-:W3:Y:S01]  /*0080*/  LDC.64 R6, c[0x0][0x388] ;  /* 0x0000e200ff067b82 */ /* 0x000ee20000000a00 */
[----:B0-----:R-:W-:-:S07]  /*0090*/  IMAD R2, R3, UR5, R2 ;  /* 0x0000000503027c24 */ /* 0x001fce000f8e0202 */
[----:B------:R-:W0:Y:S01]  /*00a0*/  LDC.64 R14, c[0x0][0x380] ;  /* 0x0000e000ff0e7b82 */ /* 0x000e220000000a00 */
[----:B-1----:R-:W-:Y:S01]  /*00b0*/  IMAD R3, R0, UR6, RZ ;  /* 0x0000000600037c24 */ /* 0x002fe2000f8e02ff */
[----:B------:R-:W-:-:S03]  /*00c0*/  ISETP.NE.AND P2, PT, R2, RZ, PT ;  /* 0x000000ff0200720c */ /* 0x000fc60003f45270 */
[C---:B------:R-:W-:Y:S01]  /*00d0*/  IMAD R12, R2.reuse, R3, RZ ;  /* 0x00000003020c7224 */ /* 0x040fe200078e02ff */
[----:B------:R-:W-:Y:S01]  /*00e0*/  ISETP.NE.AND P3, PT, R2, 0x2, PT ;  /* 0x000000020200780c */ /* 0x000fe20003f65270 */
[----:B--2---:R-:W-:Y:S01]  /*00f0*/  IMAD R9, R0, UR4, R9 ;  /* 0x0000000400097c24 */ /* 0x004fe2000f8e0209 */
[----:B------:R-:W1:Y:S01]  /*0100*/  LDCU.64 UR4, c[0x0][0x358] ;  /* 0x00006b00ff0477ac */ /* 0x000e620008000a00 */
[----:B------:R-:W2:Y:S03]  /*0110*/  LDC.64 R2, c[0x4][RZ] ;  /* 0x01000000ff027b82 */ /* 0x000ea60000000a00 */
[C---:B------:R-:W-:Y:S02]  /*0120*/  ISETP.NE.AND P0, PT, R9.reuse, RZ, PT ;  /* 0x000000ff0900720c */ /* 0x040fe40003f05270 */
[C---:B------:R-:W-:Y:S02]  /*0130*/  IADD3 R0, PT, PT, R9.reuse, R12, RZ ;  /* 0x0000000c09007210 */ /* 0x040fe40007ffe0ff */
[----:B------:R-:W-:-:S02]  /*0140*/  ISETP.NE.AND P1, PT, R9, 0x2, PT ;  /* 0x000000020900780c */ /* 0x000fc40003f25270 */
[C---:B------:R-:W-:Y:S02]  /*0150*/  IADD3 R5, PT, PT, R0.reuse, 0x3, RZ ;  /* 0x0000000300057810 */ /* 0x040fe40007ffe0ff */
[C---:B------:R-:W-:Y:S02]  /*0160*/  @P2 IADD3 R9, PT, PT, R0.reuse, -0x3, RZ ;  /* 0xfffffffd00092810 */ /* 0x040fe40007ffe0ff */
[C---:B------:R-:W-:Y:S01]  /*0170*/  SEL R11, R0.reuse, R5, !P3 ;  /* 0x00000005000b7207 */ /* 0x040fe20005800000 */
[C-C-:B---3--:R-:W-:Y:S01]  /*0180*/  IMAD.WIDE R4, R0.reuse, 0x4, R6.reuse ;  /* 0x0000000400047825 */ /* 0x148fe200078e0206 */
[----:B------:R-:W-:Y:S02]  /*0190*/  SEL R13, RZ, 0x4, !P1 ;  /* 0x00000004ff0d7807 */ /* 0x000fe40004800000 */
[----:B------:R-:W-:Y:S01]  /*01a0*/  @P0 IADD3 R12, PT, PT, R0, -0x1, RZ ;  /* 0xffffffff000c0810 */ /* 0x000fe20007ffe0ff */
[----:B------:R-:W-:-:S04]  /*01b0*/  IMAD.WIDE R8, R9, 0x4, R6 ;  /* 0x0000000409087825 */ /* 0x000fc800078e0206 */
[--C-:B------:R-:W-:Y:S02]  /*01c0*/  IMAD.WIDE R10, R11, 0x4, R6.reuse ;  /* 0x000000040b0a7825 */ /* 0x100fe400078e0206 */
[----:B-1----:R-:W3:Y:S02]  /*01d0*/  LDG.E R8, desc[UR4][R8.64] ;  /* 0x0000000408087981 */ /* 0x002ee4000c1e1900 */
[----:B------:R-:W-:Y:S01]  /*01e0*/  IMAD.WIDE R6, R12, 0x4, R6 ;  /* 0x000000040c067825 */ /* 0x000fe200078e0206 */
[----:B------:R-:W-:Y:S01]  /*01f0*/  IADD3 R12, P0, PT, R4, R13, RZ ;  /* 0x0000000d040c7210 */ /* 0x000fe20007f1e0ff */
[----:B------:R-:W3:Y:S03]  /*0200*/  LDG.E R11, desc[UR4][R10.64] ;  /* 0x000000040a0b7981 */ /* 0x000ee6000c1e1900 */
[----:B------:R-:W-:Y:S01]  /*0210*/  IADD3.X R13, PT, PT, RZ, R5, RZ, P0, !PT ;  /* 0x00000005ff0d7210 */ /* 0x000fe200007fe4ff */
[----:B------:R-:W4:Y:S04]  /*0220*/  LDG.E R7, desc[UR4][R6.64] ;  /* 0x0000000406077981 */ /* 0x000f28000c1e1900 */
[----:B------:R-:W5:Y:S04]  /*0230*/  LDG.E R4, desc[UR4][R4.64] ;  /* 0x0000000404047981 */ /* 0x000f68000c1e1900 */
[----:B------:R-:W5:Y:S04]  /*0240*/  LDG.E R13, desc[UR4][R12.64] ;  /* 0x000000040c0d7981 */ /* 0x000f68000c1e1900 */
[----:B--2---:R-:W2:Y:S01]  /*0250*/  LDG.E R3, desc[UR4][R2.64] ;  /* 0x0000000402037981 */ /* 0x004ea2000c1e1900 */
[----:B---3--:R-:W-:-:S04]  /*0260*/  FADD R16, R8, R11 ;  /* 0x0000000b08107221 */ /* 0x008fc80000000000 */
[----:B----4-:R-:W-:-:S04]  /*0270*/  FADD R16, R16, R7 ;  /* 0x0000000710107221 */ /* 0x010fc80000000000 */
[----:B-----5:R-:W-:-:S04]  /*0280*/  FADD R17, R16, R13 ;  /* 0x0000000d10117221 */ /* 0x020fc80000000000 */
[----:B------:R-:W-:Y:S01]  /*0290*/  FFMA R17, R4, -4, R17 ;  /* 0xc080000004117823 */ /* 0x000fe20000000011 */
[----:B0-----:R-:W-:-:S04]  /*02a0*/  IMAD.WIDE R8, R0, 0x4, R14 ;  /* 0x0000000400087825 */ /* 0x001fc800078e020e */
[----:B--2---:R-:W-:-:S05]  /*02b0*/  FFMA R17, R3, R17, R4 ;  /* 0x0000001103117223 */ /* 0x004fca0000000004 */
[----:B------:R-:W-:Y:S01]  /*02c0*/  STG.E desc[UR4][R8.64], R17 ;  /* 0x0000001108007986 */ /* 0x000fe2000c101904 */
[----:B------:R-:W-:Y:S05]  /*02d0*/  EXIT ;  /* 0x000000000000794d */ /* 0x000fea0003800000 */
.L_x_0:
[----:B------:R-:W-:-:S00]  /*02e0*/  BRA `(.L_x_0) ;  /* 0xfffffffc00fc7947 */ /* 0x000fc0000383ffff */
[----:B------:R-:W-:-:S00]  /*02f0*/  NOP ;  /* 0x0000000000007918 */ /* 0x000fc00000000000 */
        /* <DEDUP_REMOVED lines=8> */
.L_x_2:


//--------------------- .text._Z17copy_const_kernelPfPKf --------------------------
	.section	.text._Z17copy_const_kernelPfPKf,"ax",@progbits
	.align	128
        .global         _Z17copy_const_kernelPfPKf
        .type           _Z17copy_const_kernelPfPKf,@function
        .size           _Z17copy_const_kernelPfPKf,(.L_x_3 - _Z17copy_const_kernelPfPKf)
        .other          _Z17copy_const_kernelPfPKf,@"STO_CUDA_ENTRY STV_DEFAULT"
_Z17copy_const_kernelPfPKf:
.text._Z17copy_const_kernelPfPKf:
[----:B------:R-:W-:Y:S01]  /*0000*/  LDC R1, c[0x0][0x37c] ;  /* 0x0000df00ff017b82 */ /* 0x000fe20000000800 */
[----:B------:R-:W0:Y:S01]  /*0010*/  S2R R0, SR_TID.Y ;  /* 0x0000000000007919 */ /* 0x000e220000002200 */
[----:B------:R-:W1:Y:S06]  /*0020*/  LDCU UR7, c[0x0][0x360] ;  /* 0x00006c00ff0777ac */ /* 0x000e6c0008000800 */
[----:B------:R-:W0:Y:S01]  /*0030*/  S2UR UR8, SR_CTAID.Y ;  /* 0x00000000000879c3 */ /* 0x000e220000002600 */
[----:B------:R-:W1:Y:S01]  /*0040*/  S2R R5, SR_TID.X ;  /* 0x0000000000057919 */ /* 0x000e620000002100 */
[----:B------:R-:W2:Y:S06]  /*0050*/  LDCU.64 UR4, c[0x0][0x358] ;  /* 0x00006b00ff0477ac */ /* 0x000eac0008000a00 */
[----:B------:R-:W0:Y:S08]  /*0060*/  LDC R7, c[0x0][0x364] ;  /* 0x0000d900ff077b82 */ /* 0x000e300000000800 */
[----:B------:R-:W3:Y:S08]  /*0070*/  S2UR UR6, SR_CTAID.X ;  /* 0x00000000000679c3 */ /* 0x000ef00000002500 */
[----:B------:R-:W3:Y:S08]  /*0080*/  LDC R9, c[0x0][0x370] ;  /* 0x0000dc00ff097b82 */ /* 0x000ef00000000800 */
[----:B------:R-:W4:Y:S01]  /*0090*/  LDC.64 R2, c[0x0][0x388] ;  /* 0x0000e200ff027b82 */ /* 0x000f220000000a00 */
[----:B0-----:R-:W-:-:S04]  /*00a0*/  IMAD R0, R7, UR8, R0 ;  /* 0x0000000807007c24 */ /* 0x001fc8000f8e0200 */
[----:B---3--:R-:W-:-:S04]  /*00b0*/  IMAD R0, R0, R9, UR6 ;  /* 0x0000000600007e24 */ /* 0x008fc8000f8e0209 */
[----:B-1----:R-:W-:-:S04]  /*00c0*/  IMAD R5, R0, UR7, R5 ;  /* 0x0000000700057c24 */ /* 0x002fc8000f8e0205 */
[----:B----4-:R-:W-:-:S05]  /*00d0*/  IMAD.WIDE R2, R5, 0x4, R2 ;  /* 0x0000000405027825 */ /* 0x010fca00078e0202 */
[----:B--2---:R-:W2:Y:S02]  /*00e0*/  LDG.E R7, desc[UR4][R2.64] ;  /* 0x0000000402077981 */ /* 0x004ea4000c1e1900 */
[----:B--2---:R-:W-:-:S13]  /*00f0*/  FSETP.NEU.AND P0, PT, R7, RZ, PT ;  /* 0x000000ff0700720b */ /* 0x004fda0003f0d000 */
[----:B------:R-:W-:Y:S05]  /*0100*/  @!P0 EXIT ;  /* 0x000000000000894d */ /* 0x000fea0003800000 */
[----:B------:R-:W0:Y:S02]  /*0110*/  LDC.64 R2, c[0x0][0x380] ;  /* 0x0000e000ff027b82 */ /* 0x000e240000000a00 */
[----:B0-----:R-:W-:-:S05]  /*0120*/  IMAD.WIDE R2, R5, 0x4, R2 ;  /* 0x0000000405027825 */ /* 0x001fca00078e0202 */
[----:B------:R-:W-:Y:S01]  /*0130*/  STG.E desc[UR4][R2.64], R7 ;  /* 0x0000000702007986 */ /* 0x000fe2000c101904 */
[----:B------:R-:W-:Y:S05]  /*0140*/  EXIT ;  /* 0x000000000000794d */ /* 0x000fea0003800000 */
.L_x_1:
        /* <DEDUP_REMOVED lines=11> */
.L_x_3:


//--------------------- .nv.global.init           --------------------------
	.section	.nv.global.init,"aw",@progbits
	.align	4
.nv.global.init:
	.type		k,@object
	.size		k,(.L_0 - k)
k:
        /*0000*/ 	.byte	0x00, 0x00, 0x80, 0x3e
.L_0:


//--------------------- .nv.shared.reserved.0     --------------------------
	.section	.nv.shared.reserved.0,"aw",@nobits
	.weak		__nv_reservedSMEM_offset_0_alias
	.size		__nv_reservedSMEM_offset_0_alias, 0, 64
	.other		__nv_reservedSMEM_offset_0_alias,@"STO_CUDA_RESERVED_SHARED STV_DEFAULT"
__nv_reservedSMEM_offset_0_alias:
	.zero		0
	.zero		64


//--------------------- .nv.constant0._Z16update_2D_kernelPfS_ --------------------------
	.section	.nv.constant0._Z16update_2D_kernelPfS_,"a",@progbits
	.sectionflags	@""
	.align	4
.nv.constant0._Z16update_2D_kernelPfS_:
	.zero		912


//--------------------- .nv.constant0._Z17copy_const_kernelPfPKf --------------------------
	.section	.nv.constant0._Z17copy_const_kernelPfPKf,"a",@progbits
	.sectionflags	@""
	.align	4
.nv.constant0._Z17copy_const_kernelPfPKf:
	.zero		912


//--------------------- SYMBOLS --------------------------

	.type		.nv.reservedSmem.offset0,@object
	.size		.nv.reservedSmem.offset0,0x4
